	.headerflags	@"EF_CUDA_TEXMODE_UNIFIED EF_CUDA_64BIT_ADDRESS EF_CUDA_ACCELERATORS EF_CUDA_SM90 EF_CUDA_VIRTUAL_SM(EF_CUDA_SM90)"
	.elftype	@"ET_EXEC"


//--------------------- .nv.info                  --------------------------
	.section	.nv.info,"",@"SHT_CUDA_INFO"
	.align	4


	//----- nvinfo : EIATTR_REGCOUNT
	.align		4
        /*0000*/ 	.byte	0x04, 0x2f
        /*0002*/ 	.short	(.L_3 - .L_2)
	.align		4
.L_2:
        /*0004*/ 	.word	index@(triton_poi_fused__native_batch_norm_legit_no_training_relu_threshold_backward_3)
        /*0008*/ 	.word	0x00000012


	//----- nvinfo : EIATTR_MIN_STACK_SIZE
	.align		4
.L_3:
        /*000c*/ 	.byte	0x04, 0x12
        /*000e*/ 	.short	(.L_5 - .L_4)
	.align		4
.L_4:
        /*0010*/ 	.word	index@(triton_poi_fused__native_batch_norm_legit_no_training_relu_threshold_backward_3)
        /*0014*/ 	.word	0x00000000


	//----- nvinfo : EIATTR_FRAME_SIZE
	.align		4
.L_5:
        /*0018*/ 	.byte	0x04, 0x11
        /*001a*/ 	.short	(.L_7 - .L_6)
	.align		4
.L_6:
        /*001c*/ 	.word	index@(triton_poi_fused__native_batch_norm_legit_no_training_relu_threshold_backward_3)
        /*0020*/ 	.word	0x00000000


	//----- nvinfo : EIATTR_MIN_STACK_SIZE
	.align		4
.L_7:
        /*0024*/ 	.byte	0x04, 0x12
        /*0026*/ 	.short	(.L_9 - .L_8)
	.align		4
.L_8:
        /*0028*/ 	.word	index@(triton_poi_fused__native_batch_norm_legit_no_training_relu_threshold_backward_3)
        /*002c*/ 	.word	0x00000000
.L_9:


//--------------------- .nv.info.triton_poi_fused__native_batch_norm_legit_no_training_relu_threshold_backward_3 --------------------------
	.section	.nv.info.triton_poi_fused__native_batch_norm_legit_no_training_relu_threshold_backward_3,"",@"SHT_CUDA_INFO"
	.sectionflags	@""
	.align	4


	//----- nvinfo : EIATTR_CUDA_API_VERSION
	.align		4
        /*0000*/ 	.byte	0x04, 0x37
        /*0002*/ 	.short	(.L_11 - .L_10)
.L_10:
        /*0004*/ 	.word	0x0000007c


	//----- nvinfo : EIATTR_KPARAM_INFO
	.align		4
.L_11:
        /*0008*/ 	.byte	0x04, 0x17
        /*000a*/ 	.short	(.L_13 - .L_12)
.L_12:
        /*000c*/ 	.word	0x00000000
        /*0010*/ 	.short	0x0007
        /*0012*/ 	.short	0x0038
        /*0014*/ 	.byte	0x00, 0xf0, 0x11, 0x00


	//----- nvinfo : EIATTR_KPARAM_INFO
	.align		4
.L_13:
        /*0018*/ 	.byte	0x04, 0x17
        /*001a*/ 	.short	(.L_15 - .L_14)
.L_14:
        /*001c*/ 	.word	0x00000000
        /*0020*/ 	.short	0x0006
        /*0022*/ 	.short	0x0030
        /*0024*/ 	.byte	0x00, 0xf4, 0x21, 0x00


	//----- nvinfo : EIATTR_KPARAM_INFO
	.align		4
.L_15:
        /*0028*/ 	.byte	0x04, 0x17
        /*002a*/ 	.short	(.L_17 - .L_16)
.L_16:
        /*002c*/ 	.word	0x00000000
        /*0030*/ 	.short	0x0005
        /*0032*/ 	.short	0x0028
        /*0034*/ 	.byte	0x00, 0xf4, 0x21, 0x00


	//----- nvinfo : EIATTR_KPARAM_INFO
	.align		4
.L_17:
        /*0038*/ 	.byte	0x04, 0x17
        /*003a*/ 	.short	(.L_19 - .L_18)
.L_18:
        /*003c*/ 	.word	0x00000000
        /*0040*/ 	.short	0x0004
        /*0042*/ 	.short	0x0020
        /*0044*/ 	.byte	0x00, 0xf4, 0x21, 0x00


	//----- nvinfo : EIATTR_KPARAM_INFO
	.align		4
.L_19:
        /*0048*/ 	.byte	0x04, 0x17
        /*004a*/ 	.short	(.L_21 - .L_20)
.L_20:
        /*004c*/ 	.word	0x00000000
        /*0050*/ 	.short	0x0003
        /*0052*/ 	.short	0x0018
        /*0054*/ 	.byte	0x00, 0xf4, 0x21, 0x00


	//----- nvinfo : EIATTR_KPARAM_INFO
	.align		4
.L_21:
        /*0058*/ 	.byte	0x04, 0x17
        /*005a*/ 	.short	(.L_23 - .L_22)
.L_22:
        /*005c*/ 	.word	0x00000000
        /*0060*/ 	.short	0x0002
        /*0062*/ 	.short	0x0010
        /*0064*/ 	.byte	0x00, 0xf4, 0x21, 0x00


	//----- nvinfo : EIATTR_KPARAM_INFO
	.align		4
.L_23:
        /*0068*/ 	.byte	0x04, 0x17
        /*006a*/ 	.short	(.L_25 - .L_24)
.L_24:
        /*006c*/ 	.word	0x00000000
        /*0070*/ 	.short	0x0001
        /*0072*/ 	.short	0x0008
        /*0074*/ 	.byte	0x00, 0xf4, 0x21, 0x00


	//----- nvinfo : EIATTR_KPARAM_INFO
	.align		4
.L_25:
        /*0078*/ 	.byte	0x04, 0x17
        /*007a*/ 	.short	(.L_27 - .L_26)
.L_26:
        /*007c*/ 	.word	0x00000000
        /*0080*/ 	.short	0x0000
        /*0082*/ 	.short	0x0000
        /*0084*/ 	.byte	0x00, 0xf4, 0x21, 0x00


	//----- nvinfo : EIATTR_SPARSE_MMA_MASK
	.align		4
.L_27:
        /*0088*/ 	.byte	0x03, 0x50
        /*008a*/ 	.short	0x0000


	//----- nvinfo : EIATTR_MAXREG_COUNT
	.align		4
        /*008c*/ 	.byte	0x03, 0x1b
        /*008e*/ 	.short	0x00ff


	//----- nvinfo : EIATTR_EXIT_INSTR_OFFSETS
	.align		4
        /*0090*/ 	.byte	0x04, 0x1c
        /*0092*/ 	.short	(.L_29 - .L_28)


	//   ....[0]....
.L_28:
        /*0094*/ 	.word	0x00000380


	//   ....[1]....
        /*0098*/ 	.word	0x000003a0


	//----- nvinfo : EIATTR_REQNTID
	.align		4
.L_29:
        /*009c*/ 	.byte	0x04, 0x10
        /*009e*/ 	.short	(.L_31 - .L_30)
.L_30:
        /*00a0*/ 	.word	0x00000080
        /*00a4*/ 	.word	0x00000001
        /*00a8*/ 	.word	0x00000001


	//----- nvinfo : EIATTR_CBANK_PARAM_SIZE
	.align		4
.L_31:
        /*00ac*/ 	.byte	0x03, 0x19
        /*00ae*/ 	.short	0x003c


	//----- nvinfo : EIATTR_PARAM_CBANK
	.align		4
        /*00b0*/ 	.byte	0x04, 0x0a
        /*00b2*/ 	.short	(.L_33 - .L_32)
	.align		4
.L_32:
        /*00b4*/ 	.word	index@(.nv.constant0.triton_poi_fused__native_batch_norm_legit_no_training_relu_threshold_backward_3)
        /*00b8*/ 	.short	0x0210
        /*00ba*/ 	.short	0x003c


	//----- nvinfo : EIATTR_SW_WAR
	.align		4
.L_33:
        /*00bc*/ 	.byte	0x04, 0x36
        /*00be*/ 	.short	(.L_35 - .L_34)
.L_34:
        /*00c0*/ 	.word	0x00000008
.L_35:


//--------------------- .nv.callgraph             --------------------------
	.section	.nv.callgraph,"",@"SHT_CUDA_CALLGRAPH"
	.align	4
	.sectionentsize	8
	.align		4
        /*0000*/ 	.word	0x00000000
	.align		4
        /*0004*/ 	.word	0xffffffff
	.align		4
        /*0008*/ 	.word	0x00000000
	.align		4
        /*000c*/ 	.word	0xfffffffe
	.align		4
        /*0010*/ 	.word	0x00000000
	.align		4
        /*0014*/ 	.word	0xfffffffd
	.align		4
        /*0018*/ 	.word	0x00000000
	.align		4
        /*001c*/ 	.word	0xfffffffc


//--------------------- .nv.constant4             --------------------------
	.section	.nv.constant4,"a",@progbits
	.align	8
	.align		8
.nv.constant4:
        /*0000*/ 	.dword	_$_str
	.align		8
        /*0008*/ 	.dword	_$_str_$_2


//--------------------- .text.triton_poi_fused__native_batch_norm_legit_no_training_relu_threshold_backward_3 --------------------------
	.section	.text.triton_poi_fused__native_batch_norm_legit_no_training_relu_threshold_backward_3,"ax",@progbits
	.align	128
        .global         triton_poi_fused__native_batch_norm_legit_no_training_relu_threshold_backward_3
        .type           triton_poi_fused__native_batch_norm_legit_no_training_relu_threshold_backward_3,@function
        .size           triton_poi_fused__native_batch_norm_legit_no_training_relu_threshold_backward_3,(.L_x_1 - triton_poi_fused__native_batch_norm_legit_no_training_relu_threshold_backward_3)
        .other          triton_poi_fused__native_batch_norm_legit_no_training_relu_threshold_backward_3,@"STO_CUDA_ENTRY STV_DEFAULT"
triton_poi_fused__native_batch_norm_legit_no_training_relu_threshold_backward_3:
.text.triton_poi_fused__native_batch_norm_legit_no_training_relu_threshold_backward_3:
[----:B------:R-:W0:Y:S01]  /*0000*/  LDC R1, c[0x0][0x28] ;  /* 0x00000a00ff017b82 */ /* 0x000e220000000800 */
[----:B------:R-:W1:Y:S07]  /*0010*/  S2R R0, SR_TID.X ;  /* 0x0000000000007919 */ /* 0x000e6e0000002100 */
[----:B------:R-:W2:Y:S01]  /*0020*/  LDC.64 R8, c[0x0][0x220] ;  /* 0x00008800ff087b82 */ /* 0x000ea20000000a00 */
[----:B------:R-:W-:Y:S01]  /*0030*/  IMAD.MOV.U32 R14, RZ, RZ, RZ ;  /* 0x000000ffff0e7224 */ /* 0x000fe200078e00ff */
[----:B------:R-:W-:Y:S01]  /*0040*/  ULDC.64 UR4, c[0x0][0x208] ;  /* 0x0000820000047ab9 */ /* 0x000fe20000000a00 */
[----:B------:R-:W3:Y:S01]  /*0050*/  S2R R3, SR_CTAID.X ;  /* 0x0000000000037919 */ /* 0x000ee20000002500 */
[----:B------:R-:W-:-:S04]  /*0060*/  ULDC.64 UR6, c[0x0][0x240] ;  /* 0x0000900000067ab9 */ /* 0x000fc80000000a00 */
[----:B------:R-:W4:Y:S08]  /*0070*/  LDC.64 R4, c[0x0][0x210] ;  /* 0x00008400ff047b82 */ /* 0x000f300000000a00 */
[----:B------:R-:W5:Y:S08]  /*0080*/  LDC.64 R6, c[0x0][0x218] ;  /* 0x00008600ff067b82 */ /* 0x000f700000000a00 */
[----:B------:R-:W5:Y:S01]  /*0090*/  LDC.64 R10, c[0x0][0x228] ;  /* 0x00008a00ff0a7b82 */ /* 0x000f620000000a00 */
[----:B-1----:R-:W-:-:S07]  /*00a0*/  LOP3.LUT R0, R0, 0x7f, RZ, 0xc0, !PT ;  /* 0x0000007f00007812 */ /* 0x002fce00078ec0ff */
[----:B------:R-:W1:Y:S01]  /*00b0*/  LDC.64 R12, c[0x0][0x230] ;  /* 0x00008c00ff0c7b82 */ /* 0x000e620000000a00 */
[----:B---3--:R-:W-:Y:S01]  /*00c0*/  SHF.R.S32.HI R2, RZ, 0x18, R3 ;  /* 0x00000018ff027819 */ /* 0x008fe20000011403 */
[----:B------:R-:W-:-:S03]  /*00d0*/  IMAD R0, R3, 0x80, R0 ;  /* 0x0000008003007824 */ /* 0x000fc600078e0200 */
[----:B------:R-:W-:Y:S02]  /*00e0*/  SGXT R3, R2, 0x1 ;  /* 0x000000010203781a */ /* 0x000fe40000000200 */
[----:B------:R-:W-:Y:S02]  /*00f0*/  ISETP.GE.AND P0, PT, R0, 0x100, PT ;  /* 0x000001000000780c */ /* 0x000fe40003f06270 */
[----:B------:R-:W-:-:S04]  /*0100*/  LEA.HI R3, R3, R0, RZ, 0x4 ;  /* 0x0000000003037211 */ /* 0x000fc800078f20ff */
[----:B------:R-:W-:-:S04]  /*0110*/  SHF.R.S32.HI R3, RZ, 0x4, R3 ;  /* 0x00000004ff037819 */ /* 0x000fc80000011403 */
[----:B------:R-:W-:-:S04]  /*0120*/  LEA.HI R2, R3, R3, RZ, 0x2 ;  /* 0x0000000303027211 */ /* 0x000fc800078f10ff */
[----:B------:R-:W-:-:S05]  /*0130*/  LOP3.LUT R2, R2, 0xfffffffc, RZ, 0xc0, !PT ;  /* 0xfffffffc02027812 */ /* 0x000fca00078ec0ff */
[----:B------:R-:W-:-:S04]  /*0140*/  IMAD.IADD R15, R3, 0x1, -R2 ;  /* 0x00000001030f7824 */ /* 0x000fc800078e0a02 */
[----:B--2---:R-:W-:-:S05]  /*0150*/  IMAD.WIDE R8, R15, 0x4, R8 ;  /* 0x000000040f087825 */ /* 0x004fca00078e0208 */
[----:B------:R2:W3:Y:S01]  /*0160*/  @!P0 LDG.E.EL R14, desc[UR4][R8.64] ;  /* 0x00000004080e8981 */ /* 0x0004e2000c2e1900 */
[----:B------:R-:W-:Y:S01]  /*0170*/  CS2R R2, SRZ ;  /* 0x0000000000027805 */ /* 0x000fe2000001ff00 */
[----:B----4-:R-:W-:-:S04]  /*0180*/  IMAD.WIDE R4, R0, 0x4, R4 ;  /* 0x0000000400047825 */ /* 0x010fc800078e0204 */
[C---:B-----5:R-:W-:Y:S01]  /*0190*/  IMAD.WIDE R6, R15.reuse, 0x4, R6 ;  /* 0x000000040f067825 */ /* 0x060fe200078e0206 */
[----:B------:R4:W5:Y:S03]  /*01a0*/  @!P0 LDG.E R2, desc[UR4][R4.64] ;  /* 0x0000000404028981 */ /* 0x000966000c1e1900 */
[C---:B0-2---:R-:W-:Y:S01]  /*01b0*/  IMAD.WIDE R8, R15.reuse, 0x4, R10 ;  /* 0x000000040f087825 */ /* 0x045fe200078e020a */
[----:B------:R0:W5:Y:S03]  /*01c0*/  @!P0 LDG.E.EL R3, desc[UR4][R6.64] ;  /* 0x0000000406038981 */ /* 0x000166000c2e1900 */
[----:B-1----:R-:W-:Y:S01]  /*01d0*/  IMAD.WIDE R10, R15, 0x4, R12 ;  /* 0x000000040f0a7825 */ /* 0x002fe200078e020c */
[----:B------:R-:W-:-:S06]  /*01e0*/  CS2R R12, SRZ ;  /* 0x00000000000c7805 */ /* 0x000fcc000001ff00 */
[----:B------:R-:W2:Y:S01]  /*01f0*/  @!P0 LDG.E.EL R12, desc[UR4][R8.64] ;  /* 0x00000004080c8981 */ /* 0x000ea2000c2e1900 */
[----:B----4-:R-:W-:Y:S01]  /*0200*/  IMAD.MOV.U32 R4, RZ, RZ, 0x3e800000 ;  /* 0x3e800000ff047424 */ /* 0x010fe200078e00ff */
[----:B0-----:R-:W0:Y:S02]  /*0210*/  LDC.64 R6, c[0x0][0x238] ;  /* 0x00008e00ff067b82 */ /* 0x001e240000000a00 */
[----:B------:R-:W2:Y:S01]  /*0220*/  @!P0 LDG.E.EL R13, desc[UR4][R10.64] ;  /* 0x000000040a0d8981 */ /* 0x000ea2000c2e1900 */
[----:B---3--:R-:W-:-:S04]  /*0230*/  FADD R14, R14, 9.9999997473787516356e-06 ;  /* 0x3727c5ac0e0e7421 */ /* 0x008fc80000000000 */
[----:B------:R-:W1:Y:S01]  /*0240*/  MUFU.SQRT R15, R14 ;  /* 0x0000000e000f7308 */ /* 0x000e620000002000 */
[----:B-----5:R-:W-:Y:S01]  /*0250*/  FADD R2, -R3, R2 ;  /* 0x0000000203027221 */ /* 0x020fe20000000100 */
[C---:B-1----:R-:W-:Y:S02]  /*0260*/  FSETP.GT.AND P1, PT, R15.reuse, 8.50705917302346158658e+37, PT ;  /* 0x7e8000000f00780b */ /* 0x042fe40003f24000 */
[----:B------:R-:W-:Y:S02]  /*0270*/  FSETP.GEU.AND P2, PT, R15, 1.175494350822287508e-38, PT ;  /* 0x008000000f00780b */ /* 0x000fe40003f4e000 */
[----:B------:R-:W-:-:S09]  /*0280*/  FSEL R4, R4, 1, P1 ;  /* 0x3f80000004047808 */ /* 0x000fd20000800000 */
[----:B------:R-:W-:Y:S02]  /*0290*/  @P1 FMUL R15, R15, 0.25 ;  /* 0x3e8000000f0f1820 */ /* 0x000fe40000400000 */
[----:B------:R-:W-:Y:S02]  /*02a0*/  @!P2 FMUL R4, R4, 16777216 ;  /* 0x4b8000000404a820 */ /* 0x000fe40000400000 */
[----:B------:R-:W-:-:S06]  /*02b0*/  @!P2 FMUL R15, R15, 16777216 ;  /* 0x4b8000000f0fa820 */ /* 0x000fcc0000400000 */
[----:B------:R-:W1:Y:S02]  /*02c0*/  MUFU.RCP R15, R15 ;  /* 0x0000000f000f7308 */ /* 0x000e640000001000 */
[----:B-1----:R-:W-:-:S04]  /*02d0*/  FMUL R3, R15, R4 ;  /* 0x000000040f037220 */ /* 0x002fc80000400000 */
[----:B------:R-:W-:-:S04]  /*02e0*/  FMUL R2, R2, R3 ;  /* 0x0000000302027220 */ /* 0x000fc80000400000 */
[----:B--2---:R-:W-:-:S05]  /*02f0*/  FFMA R2, R2, R12, R13 ;  /* 0x0000000c02027223 */ /* 0x004fca000000000d */
[----:B------:R-:W-:-:S04]  /*0300*/  FSETP.GEU.AND P1, PT, R2, RZ, PT ;  /* 0x000000ff0200720b */ /* 0x000fc80003f2e000 */
[----:B------:R-:W-:Y:S01]  /*0310*/  FSEL R9, R2, RZ, P1 ;  /* 0x000000ff02097208 */ /* 0x000fe20000800000 */
[C---:B0-----:R-:W-:Y:S01]  /*0320*/  IMAD.WIDE R2, R0.reuse, 0x4, R6 ;  /* 0x0000000400027825 */ /* 0x041fe200078e0206 */
[----:B------:R-:W-:Y:S02]  /*0330*/  IADD3 R4, P1, R0, UR6, RZ ;  /* 0x0000000600047c10 */ /* 0x000fe4000ff3e0ff */
[----:B------:R-:W-:Y:S02]  /*0340*/  FSETP.GTU.AND P2, PT, R9, RZ, PT ;  /* 0x000000ff0900720b */ /* 0x000fe40003f4c000 */
[----:B------:R-:W-:Y:S01]  /*0350*/  LEA.HI.X.SX32 R5, R0, UR7, 0x1, P1 ;  /* 0x0000000700057c11 */ /* 0x000fe200088f0eff */
[----:B------:R0:W-:Y:S01]  /*0360*/  @!P0 STG.E desc[UR4][R2.64], R9 ;  /* 0x0000000902008986 */ /* 0x0001e2000c101904 */
[----:B------:R-:W-:Y:S01]  /*0370*/  SEL R7, RZ, 0x1, P2 ;  /* 0x00000001ff077807 */ /* 0x000fe20001000000 */
[----:B0-----:R-:W-:Y:S08]  /*0380*/  @P0 EXIT ;  /* 0x000000000000094d */ /* 0x001ff00003800000 */
[----:B------:R-:W-:Y:S01]  /*0390*/  STG.E.U8 desc[UR4][R4.64], R7 ;  /* 0x0000000704007986 */ /* 0x000fe2000c101104 */
[----:B------:R-:W-:Y:S05]  /*03a0*/  EXIT ;  /* 0x000000000000794d */ /* 0x000fea0003800000 */
.L_x_0:
[----:B------:R-:W-:-:S00]  /*03b0*/  BRA `(.L_x_0) ;  /* 0xfffffffc00fc7947 */ /* 0x000fc0000383ffff */
[----:B------:R-:W-:-:S00]  /*03c0*/  NOP ;  /* 0x0000000000007918 */ /* 0x000fc00000000000 */
        /* <DEDUP_REMOVED lines=11> */
.L_x_1:


//--------------------- .nv.global.init           --------------------------
	.section	.nv.global.init,"aw",@progbits
.nv.global.init:
	.type		_$_str,@object
	.size		_$_str,(_$_str_$_2 - _$_str)
_$_str:
        /*0000*/ 	.byte	0x5f, 0x5f, 0x43, 0x55, 0x44, 0x41, 0x5f, 0x46, 0x54, 0x5a, 0x00
	.type		_$_str_$_2,@object
	.size		_$_str_$_2,(.L_1 - _$_str_$_2)
_$_str_$_2:
        /*000b*/ 	.byte	0x5f, 0x5f, 0x43, 0x55, 0x44, 0x41, 0x5f, 0x50, 0x52, 0x45, 0x43, 0x5f, 0x53, 0x51, 0x52, 0x54
        /*001b*/ 	.byte	0x00
.L_1:


//--------------------- .nv.constant0.triton_poi_fused__native_batch_norm_legit_no_training_relu_threshold_backward_3 --------------------------
	.section	.nv.constant0.triton_poi_fused__native_batch_norm_legit_no_training_relu_threshold_backward_3,"a",@progbits
	.sectionflags	@""
	.align	4
.nv.constant0.triton_poi_fused__native_batch_norm_legit_no_training_relu_threshold_backward_3:
	.zero		588
